//
// Generated by NVIDIA NVVM Compiler
//
// Compiler Build ID: CL-36424714
// Cuda compilation tools, release 13.0, V13.0.88
// Based on NVVM 20.0.0
//

.version 9.0
.target sm_100
.address_size 64

	// .globl	_Z7cudadotPfS_S_
// _ZZ7cudadotPfS_S_E5cache has been demoted

.visible .entry _Z7cudadotPfS_S_(
	.param .u64 .ptr .align 1 _Z7cudadotPfS_S__param_0,
	.param .u64 .ptr .align 1 _Z7cudadotPfS_S__param_1,
	.param .u64 .ptr .align 1 _Z7cudadotPfS_S__param_2
)
{
	.reg .pred 	%p<7>;
	.reg .b32 	%r<18>;
	.reg .b32 	%f<14>;
	.reg .b64 	%rd<12>;
	// demoted variable
	.shared .align 4 .b8 _ZZ7cudadotPfS_S_E5cache[1024];
	ld.param.u64 	%rd3, [_Z7cudadotPfS_S__param_0];
	ld.param.u64 	%rd4, [_Z7cudadotPfS_S__param_1];
	ld.param.u64 	%rd5, [_Z7cudadotPfS_S__param_2];
	mov.u32 	%r1, %tid.x;
	mov.u32 	%r2, %ctaid.x;
	mov.u32 	%r17, %ntid.x;
	mad.lo.s32 	%r16, %r2, %r17, %r1;
	setp.gt.s32 	%p1, %r16, 33791;
	mov.f32 	%f13, 0f00000000;
	@%p1 bra 	$L__BB0_3;
	mov.u32 	%r11, %nctaid.x;
	mul.lo.s32 	%r5, %r17, %r11;
	cvta.to.global.u64 	%rd1, %rd3;
	cvta.to.global.u64 	%rd2, %rd4;
	mov.f32 	%f13, 0f00000000;
$L__BB0_2:
	mul.wide.s32 	%rd6, %r16, 4;
	add.s64 	%rd7, %rd1, %rd6;
	ld.global.f32 	%f6, [%rd7];
	add.s64 	%rd8, %rd2, %rd6;
	ld.global.f32 	%f7, [%rd8];
	fma.rn.f32 	%f13, %f6, %f7, %f13;
	add.s32 	%r16, %r16, %r5;
	setp.lt.s32 	%p2, %r16, 33792;
	@%p2 bra 	$L__BB0_2;
$L__BB0_3:
	shl.b32 	%r12, %r1, 2;
	mov.u32 	%r13, _ZZ7cudadotPfS_S_E5cache;
	add.s32 	%r8, %r13, %r12;
	st.shared.f32 	[%r8], %f13;
	bar.sync 	0;
	setp.lt.u32 	%p3, %r17, 2;
	@%p3 bra 	$L__BB0_7;
$L__BB0_4:
	shr.u32 	%r10, %r17, 1;
	setp.ge.u32 	%p4, %r1, %r10;
	@%p4 bra 	$L__BB0_6;
	shl.b32 	%r14, %r10, 2;
	add.s32 	%r15, %r8, %r14;
	ld.shared.f32 	%f8, [%r15];
	ld.shared.f32 	%f9, [%r8];
	add.f32 	%f10, %f8, %f9;
	st.shared.f32 	[%r8], %f10;
$L__BB0_6:
	bar.sync 	0;
	setp.gt.u32 	%p5, %r17, 3;
	mov.u32 	%r17, %r10;
	@%p5 bra 	$L__BB0_4;
$L__BB0_7:
	setp.ne.s32 	%p6, %r1, 0;
	@%p6 bra 	$L__BB0_9;
	ld.shared.f32 	%f11, [_ZZ7cudadotPfS_S_E5cache];
	cvta.to.global.u64 	%rd9, %rd5;
	mul.wide.u32 	%rd10, %r2, 4;
	add.s64 	%rd11, %rd9, %rd10;
	st.global.f32 	[%rd11], %f11;
$L__BB0_9:
	ret;

}


// ===== COMPILED SASS (sm_100) =====

	.target	sm_100

	.elftype	@"ET_EXEC"


//--------------------- .note.nv.tkinfo           --------------------------
	.section	.note.nv.tkinfo,"",@"SHT_NOTE"
	.sectionflags	@"SHF_NOTE_NV_TKINFO"
	.tkinfo
        /*0018*/ 	.word	0x00000002
        /*0030*/ 	.string	""
        /*0030*/ 	.string	"ptxas"
        /*0030*/ 	.string	"Cuda compilation tools, release 13.0, V13.0.88"
        /*0030*/ 	.string	"Build cuda_13.0.r13.0/compiler.36424714_0"
        /*0030*/ 	.string	"-arch sm_100 -m 64 "



//--------------------- .note.nv.cuinfo           --------------------------
	.section	.note.nv.cuinfo,"",@"SHT_NOTE"
	.sectionflags	@"SHF_NOTE_NV_CUINFO"
        /*0018*/ 	.short	0x0002
        /*001a*/ 	.short	0x0064
        /*001c*/ 	.short	0x0082
	.zero		2


//--------------------- .nv.info                  --------------------------
	.section	.nv.info,"",@"SHT_CUDA_INFO"
	.align	4


	//----- nvinfo : EIATTR_REGCOUNT
	.align		4
        /*0000*/ 	.byte	0x04, 0x2f
        /*0002*/ 	.short	(.L_1 - .L_0)
	.align		4
.L_0:
        /*0004*/ 	.word	index@(_Z7cudadotPfS_S_)
        /*0008*/ 	.word	0x00000012


	//----- nvinfo : EIATTR_FRAME_SIZE
	.align		4
.L_1:
        /*000c*/ 	.byte	0x04, 0x11
        /*000e*/ 	.short	(.L_3 - .L_2)
	.align		4
.L_2:
        /*0010*/ 	.word	index@(_Z7cudadotPfS_S_)
        /*0014*/ 	.word	0x00000000


	//----- nvinfo : EIATTR_MIN_STACK_SIZE
	.align		4
.L_3:
        /*0018*/ 	.byte	0x04, 0x12
        /*001a*/ 	.short	(.L_5 - .L_4)
	.align		4
.L_4:
        /*001c*/ 	.word	index@(_Z7cudadotPfS_S_)
        /*0020*/ 	.word	0x00000000
.L_5:


//--------------------- .nv.compat                --------------------------
	.section	.nv.compat,"",@"SHT_CUDA_COMPAT_INFO"
	.align	4
        /*0000*/ 	.byte	0x02, 0x09, 0x00, 0x00, 0x02, 0x02, 0x01, 0x00, 0x02, 0x05, 0x05, 0x00, 0x03, 0x07, 0x01, 0x01
        /*0010*/ 	.byte	0x02, 0x03, 0x00, 0x00, 0x02, 0x06, 0x01, 0x00, 0x04, 0x0b, 0x08, 0x00, 0x09, 0x00, 0x00, 0x00
        /*0020*/ 	.byte	0x00, 0x00, 0x00, 0x00


//--------------------- .nv.info._Z7cudadotPfS_S_ --------------------------
	.section	.nv.info._Z7cudadotPfS_S_,"",@"SHT_CUDA_INFO"
	.sectionflags	@""
	.align	4


	//----- nvinfo : EIATTR_CUDA_API_VERSION
	.align		4
        /*0000*/ 	.byte	0x04, 0x37
        /*0002*/ 	.short	(.L_7 - .L_6)
.L_6:
        /*0004*/ 	.word	0x00000082


	//----- nvinfo : EIATTR_KPARAM_INFO
	.align		4
.L_7:
        /*0008*/ 	.byte	0x04, 0x17
        /*000a*/ 	.short	(.L_9 - .L_8)
.L_8:
        /*000c*/ 	.word	0x00000000
        /*0010*/ 	.short	0x0002
        /*0012*/ 	.short	0x0010
        /*0014*/ 	.byte	0x00, 0xf5, 0x21, 0x00


	//----- nvinfo : EIATTR_KPARAM_INFO
	.align		4
.L_9:
        /*0018*/ 	.byte	0x04, 0x17
        /*001a*/ 	.short	(.L_11 - .L_10)
.L_10:
        /*001c*/ 	.word	0x00000000
        /*0020*/ 	.short	0x0001
        /*0022*/ 	.short	0x0008
        /*0024*/ 	.byte	0x00, 0xf5, 0x21, 0x00


	//----- nvinfo : EIATTR_KPARAM_INFO
	.align		4
.L_11:
        /*0028*/ 	.byte	0x04, 0x17
        /*002a*/ 	.short	(.L_13 - .L_12)
.L_12:
        /*002c*/ 	.word	0x00000000
        /*0030*/ 	.short	0x0000
        /*0032*/ 	.short	0x0000
        /*0034*/ 	.byte	0x00, 0xf5, 0x21, 0x00


	//----- nvinfo : EIATTR_SPARSE_MMA_MASK
	.align		4
.L_13:
        /*0038*/ 	.byte	0x03, 0x50
        /*003a*/ 	.short	0x0000


	//----- nvinfo : EIATTR_MAXREG_COUNT
	.align		4
        /*003c*/ 	.byte	0x03, 0x1b
        /*003e*/ 	.short	0x00ff


	//----- nvinfo : EIATTR_NUM_BARRIERS
	.align		4
        /*0040*/ 	.byte	0x02, 0x4c
        /*0042*/ 	.byte	0x01
	.zero		1


	//----- nvinfo : EIATTR_MERCURY_ISA_VERSION
	.align		4
        /*0044*/ 	.byte	0x03, 0x5f
        /*0046*/ 	.short	0x0101


	//----- nvinfo : EIATTR_VRC_CTA_INIT_COUNT
	.align		4
        /*0048*/ 	.byte	0x02, 0x4a
	.zero		1
	.zero		1


	//----- nvinfo : EIATTR_EXIT_INSTR_OFFSETS
	.align		4
        /*004c*/ 	.byte	0x04, 0x1c
        /*004e*/ 	.short	(.L_15 - .L_14)


	//   ....[0]....
.L_14:
        /*0050*/ 	.word	0x000002d0


	//   ....[1]....
        /*0054*/ 	.word	0x00000350


	//----- nvinfo : EIATTR_CRS_STACK_SIZE
	.align		4
.L_15:
        /*0058*/ 	.byte	0x04, 0x1e
        /*005a*/ 	.short	(.L_17 - .L_16)
.L_16:
        /*005c*/ 	.word	0x00000000


	//----- nvinfo : EIATTR_CBANK_PARAM_SIZE
	.align		4
.L_17:
        /*0060*/ 	.byte	0x03, 0x19
        /*0062*/ 	.short	0x0018


	//----- nvinfo : EIATTR_PARAM_CBANK
	.align		4
        /*0064*/ 	.byte	0x04, 0x0a
        /*0066*/ 	.short	(.L_19 - .L_18)
	.align		4
.L_18:
        /*0068*/ 	.word	index@(.nv.constant0._Z7cudadotPfS_S_)
        /*006c*/ 	.short	0x0380
        /*006e*/ 	.short	0x0018


	//----- nvinfo : EIATTR_SW_WAR
	.align		4
.L_19:
        /*0070*/ 	.byte	0x04, 0x36
        /*0072*/ 	.short	(.L_21 - .L_20)
.L_20:
        /*0074*/ 	.word	0x00000008
.L_21:


//--------------------- .nv.callgraph             --------------------------
	.section	.nv.callgraph,"",@"SHT_CUDA_CALLGRAPH"
	.align	4
	.sectionentsize	8
	.align		4
        /*0000*/ 	.word	0x00000000
	.align		4
        /*0004*/ 	.word	0xffffffff
	.align		4
        /*0008*/ 	.word	0x00000000
	.align		4
        /*000c*/ 	.word	0xfffffffe
	.align		4
        /*0010*/ 	.word	0x00000000
	.align		4
        /*0014*/ 	.word	0xfffffffd
	.align		4
        /*0018*/ 	.word	0x00000000
	.align		4
        /*001c*/ 	.word	0xfffffffc


//--------------------- .text._Z7cudadotPfS_S_    --------------------------
	.section	.text._Z7cudadotPfS_S_,"ax",@progbits
	.align	128
        .global         _Z7cudadotPfS_S_
        .type           _Z7cudadotPfS_S_,@function
        .size           _Z7cudadotPfS_S_,(.L_x_6 - _Z7cudadotPfS_S_)
        .other          _Z7cudadotPfS_S_,@"STO_CUDA_ENTRY STV_DEFAULT"
_Z7cudadotPfS_S_:
.text._Z7cudadotPfS_S_:
[----:B------:R-:W-:Y:S01]  /*0000*/  LDC R1, c[0x0][0x37c] ;  /* 0x0000df00ff017b82 */ /* 0x000fe20000000800 */
[----:B------:R-:W0:Y:S01]  /*0010*/  S2R R12, SR_TID.X ;  /* 0x00000000000c7919 */ /* 0x000e220000002100 */
[----:B------:R-:W1:Y:S01]  /*0020*/  LDCU UR4, c[0x0][0x360] ;  /* 0x00006c00ff0477ac */ /* 0x000e620008000800 */
[----:B------:R-:W-:Y:S01]  /*0030*/  BSSY.RECONVERGENT B0, `(.L_x_0) ;  /* 0x0000015000007945 */ /* 0x000fe20003800200 */
[----:B------:R-:W-:Y:S01]  /*0040*/  IMAD.MOV.U32 R11, RZ, RZ, RZ ;  /* 0x000000ffff0b7224 */ /* 0x000fe200078e00ff */
[----:B------:R-:W0:Y:S01]  /*0050*/  S2R R13, SR_CTAID.X ;  /* 0x00000000000d7919 */ /* 0x000e220000002500 */
[----:B------:R-:W2:Y:S01]  /*0060*/  LDCU.64 UR6, c[0x0][0x358] ;  /* 0x00006b00ff0677ac */ /* 0x000ea20008000a00 */
[----:B-1----:R-:W-:Y:S02]  /*0070*/  IMAD.U32 R10, RZ, RZ, UR4 ;  /* 0x00000004ff0a7e24 */ /* 0x002fe4000f8e00ff */
[----:B0-----:R-:W-:-:S05]  /*0080*/  IMAD R0, R13, UR4, R12 ;  /* 0x000000040d007c24 */ /* 0x001fca000f8e020c */
[----:B------:R-:W-:-:S13]  /*0090*/  ISETP.GT.AND P0, PT, R0, 0x83ff, PT ;  /* 0x000083ff0000780c */ /* 0x000fda0003f04270 */
[----:B--2---:R-:W-:Y:S05]  /*00a0*/  @P0 BRA `(.L_x_1) ;  /* 0x0000000000340947 */ /* 0x004fea0003800000 */
[----:B------:R-:W0:Y:S01]  /*00b0*/  LDC.64 R6, c[0x0][0x380] ;  /* 0x0000e000ff067b82 */ /* 0x000e220000000a00 */
[----:B------:R-:W1:Y:S01]  /*00c0*/  LDCU UR4, c[0x0][0x370] ;  /* 0x00006e00ff0477ac */ /* 0x000e620008000800 */
[----:B------:R-:W-:-:S06]  /*00d0*/  HFMA2 R11, -RZ, RZ, 0, 0 ;  /* 0x00000000ff0b7431 */ /* 0x000fcc00000001ff */
[----:B------:R-:W2:Y:S01]  /*00e0*/  LDC.64 R8, c[0x0][0x388] ;  /* 0x0000e200ff087b82 */ /* 0x000ea20000000a00 */
[----:B-1----:R-:W-:-:S07]  /*00f0*/  IMAD R15, R10, UR4, RZ ;  /* 0x000000040a0f7c24 */ /* 0x002fce000f8e02ff */
.L_x_2:
[----:B0-----:R-:W-:-:S04]  /*0100*/  IMAD.WIDE R2, R0, 0x4, R6 ;  /* 0x0000000400027825 */ /* 0x001fc800078e0206 */
[----:B--2---:R-:W-:Y:S02]  /*0110*/  IMAD.WIDE R4, R0, 0x4, R8 ;  /* 0x0000000400047825 */ /* 0x004fe400078e0208 */
[----:B------:R-:W2:Y:S04]  /*0120*/  LDG.E R2, desc[UR6][R2.64] ;  /* 0x0000000602027981 */ /* 0x000ea8000c1e1900 */
[----:B------:R-:W2:Y:S01]  /*0130*/  LDG.E R4, desc[UR6][R4.64] ;  /* 0x0000000604047981 */ /* 0x000ea2000c1e1900 */
[----:B------:R-:W-:-:S05]  /*0140*/  IMAD.IADD R0, R15, 0x1, R0 ;  /* 0x000000010f007824 */ /* 0x000fca00078e0200 */
[----:B------:R-:W-:Y:S01]  /*0150*/  ISETP.GE.AND P0, PT, R0, 0x8400, PT ;  /* 0x000084000000780c */ /* 0x000fe20003f06270 */
[----:B--2---:R-:W-:-:S12]  /*0160*/  FFMA R11, R2, R4, R11 ;  /* 0x00000004020b7223 */ /* 0x004fd8000000000b */
[----:B------:R-:W-:Y:S05]  /*0170*/  @!P0 BRA `(.L_x_2) ;  /* 0xfffffffc00e08947 */ /* 0x000fea000383ffff */
.L_x_1:
[----:B------:R-:W-:Y:S05]  /*0180*/  BSYNC.RECONVERGENT B0 ;  /* 0x0000000000007941 */ /* 0x000fea0003800200 */
.L_x_0:
[----:B------:R-:W0:Y:S01]  /*0190*/  S2UR UR5, SR_CgaCtaId ;  /* 0x00000000000579c3 */ /* 0x000e220000008800 */
[----:B------:R-:W-:Y:S01]  /*01a0*/  UMOV UR4, 0x400 ;  /* 0x0000040000047882 */ /* 0x000fe20000000000 */
[----:B------:R-:W-:Y:S02]  /*01b0*/  ISETP.GE.U32.AND P1, PT, R10, 0x2, PT ;  /* 0x000000020a00780c */ /* 0x000fe40003f26070 */
[----:B------:R-:W-:Y:S01]  /*01c0*/  ISETP.NE.AND P0, PT, R12, RZ, PT ;  /* 0x000000ff0c00720c */ /* 0x000fe20003f05270 */
[----:B0-----:R-:W-:-:S06]  /*01d0*/  ULEA UR4, UR5, UR4, 0x18 ;  /* 0x0000000405047291 */ /* 0x001fcc000f8ec0ff */
[----:B------:R-:W-:-:S05]  /*01e0*/  LEA R0, R12, UR4, 0x2 ;  /* 0x000000040c007c11 */ /* 0x000fca000f8e10ff */
[----:B------:R0:W-:Y:S01]  /*01f0*/  STS [R0], R11 ;  /* 0x0000000b00007388 */ /* 0x0001e20000000800 */
[----:B------:R-:W-:Y:S06]  /*0200*/  BAR.SYNC.DEFER_BLOCKING 0x0 ;  /* 0x0000000000007b1d */ /* 0x000fec0000010000 */
[----:B------:R-:W-:Y:S05]  /*0210*/  @!P1 BRA `(.L_x_3) ;  /* 0x00000000002c9947 */ /* 0x000fea0003800000 */
.L_x_4:
[----:B------:R-:W-:-:S04]  /*0220*/  SHF.R.U32.HI R5, RZ, 0x1, R10 ;  /* 0x00000001ff057819 */ /* 0x000fc8000001160a */
[----:B------:R-:W-:-:S13]  /*0230*/  ISETP.GE.U32.AND P1, PT, R12, R5, PT ;  /* 0x000000050c00720c */ /* 0x000fda0003f26070 */
[----:B------:R-:W-:Y:S01]  /*0240*/  @!P1 LEA R2, R5, R0, 0x2 ;  /* 0x0000000005029211 */ /* 0x000fe200078e10ff */
[----:B------:R-:W-:Y:S05]  /*0250*/  @!P1 LDS R3, [R0] ;  /* 0x0000000000039984 */ /* 0x000fea0000000800 */
[----:B------:R-:W1:Y:S02]  /*0260*/  @!P1 LDS R2, [R2] ;  /* 0x0000000002029984 */ /* 0x000e640000000800 */
[----:B-1----:R-:W-:-:S05]  /*0270*/  @!P1 FADD R3, R2, R3 ;  /* 0x0000000302039221 */ /* 0x002fca0000000000 */
[----:B------:R1:W-:Y:S01]  /*0280*/  @!P1 STS [R0], R3 ;  /* 0x0000000300009388 */ /* 0x0003e20000000800 */
[----:B------:R-:W-:Y:S01]  /*0290*/  BAR.SYNC.DEFER_BLOCKING 0x0 ;  /* 0x0000000000007b1d */ /* 0x000fe20000010000 */
[----:B------:R-:W-:Y:S02]  /*02a0*/  ISETP.GT.U32.AND P1, PT, R10, 0x3, PT ;  /* 0x000000030a00780c */ /* 0x000fe40003f24070 */
[----:B------:R-:W-:-:S11]  /*02b0*/  MOV R10, R5 ;  /* 0x00000005000a7202 */ /* 0x000fd60000000f00 */
[----:B-1----:R-:W-:Y:S05]  /*02c0*/  @P1 BRA `(.L_x_4) ;  /* 0xfffffffc00d41947 */ /* 0x002fea000383ffff */
.L_x_3:
[----:B------:R-:W-:Y:S05]  /*02d0*/  @P0 EXIT ;  /* 0x000000000000094d */ /* 0x000fea0003800000 */
[----:B------:R-:W1:Y:S01]  /*02e0*/  S2UR UR5, SR_CgaCtaId ;  /* 0x00000000000579c3 */ /* 0x000e620000008800 */
[----:B------:R-:W-:-:S07]  /*02f0*/  UMOV UR4, 0x400 ;  /* 0x0000040000047882 */ /* 0x000fce0000000000 */
[----:B------:R-:W2:Y:S01]  /*0300*/  LDC.64 R2, c[0x0][0x390] ;  /* 0x0000e400ff027b82 */ /* 0x000ea20000000a00 */
[----:B-1----:R-:W-:Y:S01]  /*0310*/  ULEA UR4, UR5, UR4, 0x18 ;  /* 0x0000000405047291 */ /* 0x002fe2000f8ec0ff */
[----:B--2---:R-:W-:-:S08]  /*0320*/  IMAD.WIDE.U32 R2, R13, 0x4, R2 ;  /* 0x000000040d027825 */ /* 0x004fd000078e0002 */
[----:B------:R-:W1:Y:S04]  /*0330*/  LDS R5, [UR4] ;  /* 0x00000004ff057984 */ /* 0x000e680008000800 */
[----:B-1----:R-:W-:Y:S01]  /*0340*/  STG.E desc[UR6][R2.64], R5 ;  /* 0x0000000502007986 */ /* 0x002fe2000c101906 */
[----:B------:R-:W-:Y:S05]  /*0350*/  EXIT ;  /* 0x000000000000794d */ /* 0x000fea0003800000 */
.L_x_5:
[----:B------:R-:W-:-:S00]  /*0360*/  BRA `(.L_x_5) ;  /* 0xfffffffc00fc7947 */ /* 0x000fc0000383ffff */
[----:B------:R-:W-:-:S00]  /*0370*/  NOP ;  /* 0x0000000000007918 */ /* 0x000fc00000000000 */
        /* <DEDUP_REMOVED lines=8> */
.L_x_6:


//--------------------- .nv.shared._Z7cudadotPfS_S_ --------------------------
	.section	.nv.shared._Z7cudadotPfS_S_,"aw",@nobits
	.sectionflags	@""
	.align	4
.nv.shared._Z7cudadotPfS_S_:
	.zero		2048


//--------------------- .nv.shared.reserved.0     --------------------------
	.section	.nv.shared.reserved.0,"aw",@nobits
	.weak		__nv_reservedSMEM_offset_0_alias
	.size		__nv_reservedSMEM_offset_0_alias, 0, 64
	.other		__nv_reservedSMEM_offset_0_alias,@"STO_CUDA_RESERVED_SHARED STV_DEFAULT"
__nv_reservedSMEM_offset_0_alias:
	.zero		0
	.zero		64


//--------------------- .nv.constant0._Z7cudadotPfS_S_ --------------------------
	.section	.nv.constant0._Z7cudadotPfS_S_,"a",@progbits
	.sectionflags	@""
	.align	4
.nv.constant0._Z7cudadotPfS_S_:
	.zero		920


//--------------------- SYMBOLS --------------------------

	.type		.nv.reservedSmem.offset0,@object
	.size		.nv.reservedSmem.offset0,0x4
	.type		.nv.reservedSmem.cap,@object
	.size		.nv.reservedSmem.cap,0x4
